//
// Generated by NVIDIA NVVM Compiler
//
// Compiler Build ID: CL-36424714
// Cuda compilation tools, release 13.0, V13.0.88
// Based on NVVM 20.0.0
//

.version 9.0
.target sm_100
.address_size 64

	// .globl	_Z11kernel_multPfS_S_i

.visible .entry _Z11kernel_multPfS_S_i(
	.param .u64 .ptr .align 1 _Z11kernel_multPfS_S_i_param_0,
	.param .u64 .ptr .align 1 _Z11kernel_multPfS_S_i_param_1,
	.param .u64 .ptr .align 1 _Z11kernel_multPfS_S_i_param_2,
	.param .u32 _Z11kernel_multPfS_S_i_param_3
)
{
	.reg .pred 	%p<10>;
	.reg .b32 	%r<40>;
	.reg .b32 	%f<67>;
	.reg .b64 	%rd<67>;

	ld.param.u64 	%rd14, [_Z11kernel_multPfS_S_i_param_0];
	ld.param.u64 	%rd15, [_Z11kernel_multPfS_S_i_param_1];
	ld.param.u32 	%r18, [_Z11kernel_multPfS_S_i_param_3];
	cvta.to.global.u64 	%rd1, %rd15;
	cvta.to.global.u64 	%rd2, %rd14;
	mov.u32 	%r19, %ctaid.y;
	mov.u32 	%r20, %ntid.y;
	mov.u32 	%r21, %tid.y;
	mad.lo.s32 	%r1, %r19, %r20, %r21;
	mov.u32 	%r22, %ctaid.x;
	mov.u32 	%r23, %ntid.x;
	mov.u32 	%r24, %tid.x;
	mad.lo.s32 	%r2, %r22, %r23, %r24;
	max.s32 	%r25, %r1, %r2;
	setp.ge.s32 	%p1, %r25, %r18;
	@%p1 bra 	$L__BB0_13;
	mul.lo.s32 	%r3, %r18, %r1;
	and.b32  	%r4, %r18, 7;
	setp.lt.u32 	%p2, %r18, 8;
	mov.f32 	%f66, 0f00000000;
	mov.b32 	%r38, 0;
	@%p2 bra 	$L__BB0_4;
	and.b32  	%r38, %r18, 2147483640;
	neg.s32 	%r36, %r38;
	mul.wide.s32 	%rd16, %r18, 4;
	add.s64 	%rd3, %rd1, %rd16;
	shl.b32 	%r7, %r18, 3;
	mul.wide.s32 	%rd17, %r18, 8;
	add.s64 	%rd4, %rd1, %rd17;
	mul.wide.s32 	%rd18, %r18, 12;
	add.s64 	%rd5, %rd1, %rd18;
	mul.wide.s32 	%rd19, %r18, 16;
	add.s64 	%rd6, %rd1, %rd19;
	mul.wide.s32 	%rd20, %r18, 20;
	add.s64 	%rd7, %rd1, %rd20;
	mul.wide.s32 	%rd21, %r18, 24;
	add.s64 	%rd8, %rd1, %rd21;
	mul.wide.s32 	%rd22, %r18, 28;
	add.s64 	%rd9, %rd1, %rd22;
	mul.wide.u32 	%rd23, %r3, 4;
	add.s64 	%rd24, %rd23, %rd2;
	add.s64 	%rd66, %rd24, 16;
	mov.f32 	%f66, 0f00000000;
	mov.u32 	%r35, %r2;
$L__BB0_3:
	.pragma "nounroll";
	mul.wide.s32 	%rd25, %r35, 4;
	add.s64 	%rd26, %rd3, %rd25;
	add.s64 	%rd27, %rd4, %rd25;
	add.s64 	%rd28, %rd5, %rd25;
	add.s64 	%rd29, %rd6, %rd25;
	add.s64 	%rd30, %rd7, %rd25;
	add.s64 	%rd31, %rd8, %rd25;
	add.s64 	%rd32, %rd9, %rd25;
	add.s64 	%rd33, %rd1, %rd25;
	ld.global.f32 	%f16, [%rd66+-16];
	ld.global.f32 	%f17, [%rd33];
	fma.rn.f32 	%f18, %f16, %f17, %f66;
	ld.global.f32 	%f19, [%rd66+-12];
	ld.global.f32 	%f20, [%rd26];
	fma.rn.f32 	%f21, %f19, %f20, %f18;
	ld.global.f32 	%f22, [%rd66+-8];
	ld.global.f32 	%f23, [%rd27];
	fma.rn.f32 	%f24, %f22, %f23, %f21;
	ld.global.f32 	%f25, [%rd66+-4];
	ld.global.f32 	%f26, [%rd28];
	fma.rn.f32 	%f27, %f25, %f26, %f24;
	ld.global.f32 	%f28, [%rd66];
	ld.global.f32 	%f29, [%rd29];
	fma.rn.f32 	%f30, %f28, %f29, %f27;
	ld.global.f32 	%f31, [%rd66+4];
	ld.global.f32 	%f32, [%rd30];
	fma.rn.f32 	%f33, %f31, %f32, %f30;
	ld.global.f32 	%f34, [%rd66+8];
	ld.global.f32 	%f35, [%rd31];
	fma.rn.f32 	%f36, %f34, %f35, %f33;
	ld.global.f32 	%f37, [%rd66+12];
	ld.global.f32 	%f38, [%rd32];
	fma.rn.f32 	%f66, %f37, %f38, %f36;
	add.s32 	%r36, %r36, 8;
	add.s32 	%r35, %r35, %r7;
	add.s64 	%rd66, %rd66, 32;
	setp.ne.s32 	%p3, %r36, 0;
	@%p3 bra 	$L__BB0_3;
$L__BB0_4:
	setp.eq.s32 	%p4, %r4, 0;
	@%p4 bra 	$L__BB0_12;
	and.b32  	%r13, %r18, 3;
	setp.lt.u32 	%p5, %r4, 4;
	@%p5 bra 	$L__BB0_7;
	add.s32 	%r27, %r38, %r3;
	mul.wide.u32 	%rd34, %r27, 4;
	add.s64 	%rd35, %rd2, %rd34;
	ld.global.f32 	%f40, [%rd35];
	mad.lo.s32 	%r28, %r38, %r18, %r2;
	mul.wide.s32 	%rd36, %r28, 4;
	add.s64 	%rd37, %rd1, %rd36;
	ld.global.f32 	%f41, [%rd37];
	fma.rn.f32 	%f42, %f40, %f41, %f66;
	cvt.u64.u32 	%rd38, %r3;
	cvt.u64.u32 	%rd39, %r38;
	add.s64 	%rd40, %rd39, %rd38;
	shl.b64 	%rd41, %rd40, 2;
	add.s64 	%rd42, %rd2, %rd41;
	ld.global.f32 	%f43, [%rd42+4];
	mul.wide.s32 	%rd43, %r18, 4;
	add.s64 	%rd44, %rd37, %rd43;
	ld.global.f32 	%f44, [%rd44];
	fma.rn.f32 	%f45, %f43, %f44, %f42;
	ld.global.f32 	%f46, [%rd42+8];
	add.s64 	%rd45, %rd44, %rd43;
	ld.global.f32 	%f47, [%rd45];
	fma.rn.f32 	%f48, %f46, %f47, %f45;
	ld.global.f32 	%f49, [%rd42+12];
	add.s64 	%rd46, %rd45, %rd43;
	ld.global.f32 	%f50, [%rd46];
	fma.rn.f32 	%f66, %f49, %f50, %f48;
	add.s32 	%r38, %r38, 4;
$L__BB0_7:
	setp.eq.s32 	%p6, %r13, 0;
	@%p6 bra 	$L__BB0_12;
	setp.eq.s32 	%p7, %r13, 1;
	@%p7 bra 	$L__BB0_10;
	add.s32 	%r29, %r38, %r3;
	mul.wide.u32 	%rd47, %r29, 4;
	add.s64 	%rd48, %rd2, %rd47;
	ld.global.f32 	%f52, [%rd48];
	mad.lo.s32 	%r30, %r38, %r18, %r2;
	mul.wide.s32 	%rd49, %r30, 4;
	add.s64 	%rd50, %rd1, %rd49;
	ld.global.f32 	%f53, [%rd50];
	fma.rn.f32 	%f54, %f52, %f53, %f66;
	cvt.u64.u32 	%rd51, %r3;
	cvt.u64.u32 	%rd52, %r38;
	add.s64 	%rd53, %rd52, %rd51;
	shl.b64 	%rd54, %rd53, 2;
	add.s64 	%rd55, %rd2, %rd54;
	ld.global.f32 	%f55, [%rd55+4];
	mul.wide.s32 	%rd56, %r18, 4;
	add.s64 	%rd57, %rd50, %rd56;
	ld.global.f32 	%f56, [%rd57];
	fma.rn.f32 	%f66, %f55, %f56, %f54;
	add.s32 	%r38, %r38, 2;
$L__BB0_10:
	and.b32  	%r31, %r18, 1;
	setp.eq.b32 	%p8, %r31, 1;
	not.pred 	%p9, %p8;
	@%p9 bra 	$L__BB0_12;
	add.s32 	%r32, %r38, %r3;
	mul.wide.u32 	%rd58, %r32, 4;
	add.s64 	%rd59, %rd2, %rd58;
	ld.global.f32 	%f57, [%rd59];
	mad.lo.s32 	%r33, %r38, %r18, %r2;
	mul.wide.s32 	%rd60, %r33, 4;
	add.s64 	%rd61, %rd1, %rd60;
	ld.global.f32 	%f58, [%rd61];
	fma.rn.f32 	%f66, %f57, %f58, %f66;
$L__BB0_12:
	ld.param.u64 	%rd65, [_Z11kernel_multPfS_S_i_param_2];
	add.s32 	%r34, %r3, %r2;
	cvta.to.global.u64 	%rd62, %rd65;
	mul.wide.s32 	%rd63, %r34, 4;
	add.s64 	%rd64, %rd62, %rd63;
	st.global.f32 	[%rd64], %f66;
$L__BB0_13:
	ret;

}


// ===== COMPILED SASS (sm_100) =====

	.target	sm_100

	.elftype	@"ET_EXEC"


//--------------------- .note.nv.tkinfo           --------------------------
	.section	.note.nv.tkinfo,"",@"SHT_NOTE"
	.sectionflags	@"SHF_NOTE_NV_TKINFO"
	.tkinfo
        /*0018*/ 	.word	0x00000002
        /*0030*/ 	.string	""
        /*0030*/ 	.string	"ptxas"
        /*0030*/ 	.string	"Cuda compilation tools, release 13.0, V13.0.88"
        /*0030*/ 	.string	"Build cuda_13.0.r13.0/compiler.36424714_0"
        /*0030*/ 	.string	"-arch sm_100 -m 64 "



//--------------------- .note.nv.cuinfo           --------------------------
	.section	.note.nv.cuinfo,"",@"SHT_NOTE"
	.sectionflags	@"SHF_NOTE_NV_CUINFO"
        /*0018*/ 	.short	0x0002
        /*001a*/ 	.short	0x0064
        /*001c*/ 	.short	0x0082
	.zero		2


//--------------------- .nv.info                  --------------------------
	.section	.nv.info,"",@"SHT_CUDA_INFO"
	.align	4


	//----- nvinfo : EIATTR_REGCOUNT
	.align		4
        /*0000*/ 	.byte	0x04, 0x2f
        /*0002*/ 	.short	(.L_1 - .L_0)
	.align		4
.L_0:
        /*0004*/ 	.word	index@(_Z11kernel_multPfS_S_i)
        /*0008*/ 	.word	0x0000001e


	//----- nvinfo : EIATTR_FRAME_SIZE
	.align		4
.L_1:
        /*000c*/ 	.byte	0x04, 0x11
        /*000e*/ 	.short	(.L_3 - .L_2)
	.align		4
.L_2:
        /*0010*/ 	.word	index@(_Z11kernel_multPfS_S_i)
        /*0014*/ 	.word	0x00000000


	//----- nvinfo : EIATTR_MIN_STACK_SIZE
	.align		4
.L_3:
        /*0018*/ 	.byte	0x04, 0x12
        /*001a*/ 	.short	(.L_5 - .L_4)
	.align		4
.L_4:
        /*001c*/ 	.word	index@(_Z11kernel_multPfS_S_i)
        /*0020*/ 	.word	0x00000000
.L_5:


//--------------------- .nv.compat                --------------------------
	.section	.nv.compat,"",@"SHT_CUDA_COMPAT_INFO"
	.align	4
        /*0000*/ 	.byte	0x02, 0x09, 0x00, 0x00, 0x02, 0x02, 0x01, 0x00, 0x02, 0x05, 0x05, 0x00, 0x03, 0x07, 0x01, 0x01
        /*0010*/ 	.byte	0x02, 0x03, 0x00, 0x00, 0x02, 0x06, 0x01, 0x00, 0x04, 0x0b, 0x08, 0x00, 0x09, 0x00, 0x00, 0x00
        /*0020*/ 	.byte	0x00, 0x00, 0x00, 0x00


//--------------------- .nv.info._Z11kernel_multPfS_S_i --------------------------
	.section	.nv.info._Z11kernel_multPfS_S_i,"",@"SHT_CUDA_INFO"
	.sectionflags	@""
	.align	4


	//----- nvinfo : EIATTR_CUDA_API_VERSION
	.align		4
        /*0000*/ 	.byte	0x04, 0x37
        /*0002*/ 	.short	(.L_7 - .L_6)
.L_6:
        /*0004*/ 	.word	0x00000082


	//----- nvinfo : EIATTR_KPARAM_INFO
	.align		4
.L_7:
        /*0008*/ 	.byte	0x04, 0x17
        /*000a*/ 	.short	(.L_9 - .L_8)
.L_8:
        /*000c*/ 	.word	0x00000000
        /*0010*/ 	.short	0x0003
        /*0012*/ 	.short	0x0018
        /*0014*/ 	.byte	0x00, 0xf0, 0x11, 0x00


	//----- nvinfo : EIATTR_KPARAM_INFO
	.align		4
.L_9:
        /*0018*/ 	.byte	0x04, 0x17
        /*001a*/ 	.short	(.L_11 - .L_10)
.L_10:
        /*001c*/ 	.word	0x00000000
        /*0020*/ 	.short	0x0002
        /*0022*/ 	.short	0x0010
        /*0024*/ 	.byte	0x00, 0xf5, 0x21, 0x00


	//----- nvinfo : EIATTR_KPARAM_INFO
	.align		4
.L_11:
        /*0028*/ 	.byte	0x04, 0x17
        /*002a*/ 	.short	(.L_13 - .L_12)
.L_12:
        /*002c*/ 	.word	0x00000000
        /*0030*/ 	.short	0x0001
        /*0032*/ 	.short	0x0008
        /*0034*/ 	.byte	0x00, 0xf5, 0x21, 0x00


	//----- nvinfo : EIATTR_KPARAM_INFO
	.align		4
.L_13:
        /*0038*/ 	.byte	0x04, 0x17
        /*003a*/ 	.short	(.L_15 - .L_14)
.L_14:
        /*003c*/ 	.word	0x00000000
        /*0040*/ 	.short	0x0000
        /*0042*/ 	.short	0x0000
        /*0044*/ 	.byte	0x00, 0xf5, 0x21, 0x00


	//----- nvinfo : EIATTR_SPARSE_MMA_MASK
	.align		4
.L_15:
        /*0048*/ 	.byte	0x03, 0x50
        /*004a*/ 	.short	0x0000


	//----- nvinfo : EIATTR_MAXREG_COUNT
	.align		4
        /*004c*/ 	.byte	0x03, 0x1b
        /*004e*/ 	.short	0x00ff


	//----- nvinfo : EIATTR_MERCURY_ISA_VERSION
	.align		4
        /*0050*/ 	.byte	0x03, 0x5f
        /*0052*/ 	.short	0x0101


	//----- nvinfo : EIATTR_VRC_CTA_INIT_COUNT
	.align		4
        /*0054*/ 	.byte	0x02, 0x4a
	.zero		1
	.zero		1


	//----- nvinfo : EIATTR_EXIT_INSTR_OFFSETS
	.align		4
        /*0058*/ 	.byte	0x04, 0x1c
        /*005a*/ 	.short	(.L_17 - .L_16)


	//   ....[0]....
.L_16:
        /*005c*/ 	.word	0x000000c0


	//   ....[1]....
        /*0060*/ 	.word	0x00000a90


	//----- nvinfo : EIATTR_CBANK_PARAM_SIZE
	.align		4
.L_17:
        /*0064*/ 	.byte	0x03, 0x19
        /*0066*/ 	.short	0x001c


	//----- nvinfo : EIATTR_PARAM_CBANK
	.align		4
        /*0068*/ 	.byte	0x04, 0x0a
        /*006a*/ 	.short	(.L_19 - .L_18)
	.align		4
.L_18:
        /*006c*/ 	.word	index@(.nv.constant0._Z11kernel_multPfS_S_i)
        /*0070*/ 	.short	0x0380
        /*0072*/ 	.short	0x001c


	//----- nvinfo : EIATTR_SW_WAR
	.align		4
.L_19:
        /*0074*/ 	.byte	0x04, 0x36
        /*0076*/ 	.short	(.L_21 - .L_20)
.L_20:
        /*0078*/ 	.word	0x00000008
.L_21:


//--------------------- .nv.callgraph             --------------------------
	.section	.nv.callgraph,"",@"SHT_CUDA_CALLGRAPH"
	.align	4
	.sectionentsize	8
	.align		4
        /*0000*/ 	.word	0x00000000
	.align		4
        /*0004*/ 	.word	0xffffffff
	.align		4
        /*0008*/ 	.word	0x00000000
	.align		4
        /*000c*/ 	.word	0xfffffffe
	.align		4
        /*0010*/ 	.word	0x00000000
	.align		4
        /*0014*/ 	.word	0xfffffffd
	.align		4
        /*0018*/ 	.word	0x00000000
	.align		4
        /*001c*/ 	.word	0xfffffffc


//--------------------- .text._Z11kernel_multPfS_S_i --------------------------
	.section	.text._Z11kernel_multPfS_S_i,"ax",@progbits
	.align	128
        .global         _Z11kernel_multPfS_S_i
        .type           _Z11kernel_multPfS_S_i,@function
        .size           _Z11kernel_multPfS_S_i,(.L_x_5 - _Z11kernel_multPfS_S_i)
        .other          _Z11kernel_multPfS_S_i,@"STO_CUDA_ENTRY STV_DEFAULT"
_Z11kernel_multPfS_S_i:
.text._Z11kernel_multPfS_S_i:
[----:B------:R-:W-:Y:S01]  /*0000*/  LDC R1, c[0x0][0x37c] ;  /* 0x0000df00ff017b82 */ /* 0x000fe20000000800 */
[----:B------:R-:W0:Y:S07]  /*0010*/  S2R R0, SR_TID.Y ;  /* 0x0000000000007919 */ /* 0x000e2e0000002200 */
[----:B------:R-:W0:Y:S01]  /*0020*/  S2UR UR4, SR_CTAID.Y ;  /* 0x00000000000479c3 */ /* 0x000e220000002600 */
[----:B------:R-:W1:Y:S01]  /*0030*/  LDCU UR20, c[0x0][0x398] ;  /* 0x00007300ff1477ac */ /* 0x000e620008000800 */
[----:B------:R-:W2:Y:S06]  /*0040*/  S2R R3, SR_TID.X ;  /* 0x0000000000037919 */ /* 0x000eac0000002100 */
[----:B------:R-:W0:Y:S08]  /*0050*/  LDC R13, c[0x0][0x364] ;  /* 0x0000d900ff0d7b82 */ /* 0x000e300000000800 */
[----:B------:R-:W2:Y:S08]  /*0060*/  S2UR UR5, SR_CTAID.X ;  /* 0x00000000000579c3 */ /* 0x000eb00000002500 */
[----:B------:R-:W2:Y:S01]  /*0070*/  LDC R2, c[0x0][0x360] ;  /* 0x0000d800ff027b82 */ /* 0x000ea20000000800 */
[----:B0-----:R-:W-:-:S02]  /*0080*/  IMAD R13, R13, UR4, R0 ;  /* 0x000000040d0d7c24 */ /* 0x001fc4000f8e0200 */
[----:B--2---:R-:W-:-:S05]  /*0090*/  IMAD R0, R2, UR5, R3 ;  /* 0x0000000502007c24 */ /* 0x004fca000f8e0203 */
[----:B------:R-:W-:-:S04]  /*00a0*/  VIMNMX R2, PT, PT, R13, R0, !PT ;  /* 0x000000000d027248 */ /* 0x000fc80007fe0100 */
[----:B-1----:R-:W-:-:S13]  /*00b0*/  ISETP.GE.AND P0, PT, R2, UR20, PT ;  /* 0x0000001402007c0c */ /* 0x002fda000bf06270 */
[----:B------:R-:W-:Y:S05]  /*00c0*/  @P0 EXIT ;  /* 0x000000000000094d */ /* 0x000fea0003800000 */
[----:B------:R-:W-:Y:S01]  /*00d0*/  UISETP.GE.U32.AND UP0, UPT, UR20, 0x8, UPT ;  /* 0x000000081400788c */ /* 0x000fe2000bf06070 */
[----:B------:R-:W-:Y:S02]  /*00e0*/  HFMA2 R12, -RZ, RZ, 0, 0 ;  /* 0x00000000ff0c7431 */ /* 0x000fe400000001ff */
[----:B------:R-:W-:Y:S01]  /*00f0*/  IMAD R13, R13, UR20, RZ ;  /* 0x000000140d0d7c24 */ /* 0x000fe2000f8e02ff */
[----:B------:R-:W-:Y:S01]  /*0100*/  UMOV UR4, URZ ;  /* 0x000000ff00047c82 */ /* 0x000fe20008000000 */
[----:B------:R-:W0:Y:S04]  /*0110*/  LDCU.64 UR18, c[0x0][0x358] ;  /* 0x00006b00ff1277ac */ /* 0x000e280008000a00 */
[----:B------:R-:W-:Y:S05]  /*0120*/  BRA.U !UP0, `(.L_x_0) ;  /* 0x0000000508047547 */ /* 0x000fea000b800000 */
[----:B------:R-:W1:Y:S01]  /*0130*/  LDCU.128 UR24, c[0x0][0x380] ;  /* 0x00007000ff1877ac */ /* 0x000e620008000c00 */
[----:B------:R-:W-:Y:S02]  /*0140*/  MOV R12, RZ ;  /* 0x000000ff000c7202 */ /* 0x000fe40000000f00 */
[----:B------:R-:W-:Y:S01]  /*0150*/  MOV R14, R0 ;  /* 0x00000000000e7202 */ /* 0x000fe20000000f00 */
[----:B------:R-:W-:-:S04]  /*0160*/  ULOP3.LUT UR4, UR20, 0x7ffffff8, URZ, 0xc0, !UPT ;  /* 0x7ffffff814047892 */ /* 0x000fc8000f8ec0ff */
[----:B------:R-:W-:Y:S01]  /*0170*/  UIADD3 UR5, UPT, UPT, -UR4, URZ, URZ ;  /* 0x000000ff04057290 */ /* 0x000fe2000fffe1ff */
[----:B-1----:R-:W-:Y:S01]  /*0180*/  MOV R2, UR24 ;  /* 0x0000001800027c02 */ /* 0x002fe20008000f00 */
[----:B------:R-:W-:Y:S01]  /*0190*/  UIMAD.WIDE UR6, UR20, 0x8, UR26 ;  /* 0x00000008140678a5 */ /* 0x000fe2000f8e021a */
[----:B------:R-:W-:Y:S01]  /*01a0*/  MOV R3, UR25 ;  /* 0x0000001900037c02 */ /* 0x000fe20008000f00 */
[----:B------:R-:W-:Y:S02]  /*01b0*/  UIMAD.WIDE UR8, UR20, 0xc, UR26 ;  /* 0x0000000c140878a5 */ /* 0x000fe4000f8e021a */
[----:B------:R-:W-:Y:S01]  /*01c0*/  UIMAD.WIDE UR10, UR20, 0x10, UR26 ;  /* 0x00000010140a78a5 */ /* 0x000fe2000f8e021a */
[----:B------:R-:W-:Y:S01]  /*01d0*/  IMAD.WIDE.U32 R2, R13, 0x4, R2 ;  /* 0x000000040d027825 */ /* 0x000fe200078e0002 */
[----:B------:R-:W-:Y:S02]  /*01e0*/  UIMAD.WIDE UR12, UR20, 0x14, UR26 ;  /* 0x00000014140c78a5 */ /* 0x000fe4000f8e021a */
[----:B------:R-:W-:Y:S01]  /*01f0*/  UIMAD.WIDE UR14, UR20, 0x18, UR26 ;  /* 0x00000018140e78a5 */ /* 0x000fe2000f8e021a */
[----:B------:R-:W-:Y:S01]  /*0200*/  IADD3 R2, P0, PT, R2, 0x10, RZ ;  /* 0x0000001002027810 */ /* 0x000fe20007f1e0ff */
[----:B------:R-:W-:-:S03]  /*0210*/  UIMAD.WIDE UR16, UR20, 0x1c, UR26 ;  /* 0x0000001c141078a5 */ /* 0x000fc6000f8e021a */
[----:B------:R-:W-:-:S09]  /*0220*/  IADD3.X R3, PT, PT, RZ, R3, RZ, P0, !PT ;  /* 0x00000003ff037210 */ /* 0x000fd200007fe4ff */
.L_x_1:
[----:B------:R-:W-:Y:S01]  /*0230*/  UIMAD.WIDE UR22, UR20, 0x4, UR26 ;  /* 0x00000004141678a5 */ /* 0x000fe2000f8e021a */
[----:B------:R-:W-:Y:S02]  /*0240*/  IMAD.MOV.U32 R23, RZ, RZ, 0x4 ;  /* 0x00000004ff177424 */ /* 0x000fe400078e00ff */
[----:B------:R-:W-:Y:S01]  /*0250*/  HFMA2 R11, -RZ, RZ, 0, 2.384185791015625e-07 ;  /* 0x00000004ff0b7431 */ /* 0x000fe200000001ff */
[----:B------:R-:W-:Y:S01]  /*0260*/  MOV R25, 0x4 ;  /* 0x0000000400197802 */ /* 0x000fe20000000f00 */
[----:B0-----:R-:W2:Y:S01]  /*0270*/  LDG.E R21, desc[UR18][R2.64+-0x10] ;  /* 0xfffff01202157981 */ /* 0x001ea2000c1e1900 */
[C---:B------:R-:W-:Y:S01]  /*0280*/  IMAD.WIDE R22, R14.reuse, R23, UR26 ;  /* 0x0000001a0e167e25 */ /* 0x040fe2000f8e0217 */
[----:B------:R-:W-:Y:S02]  /*0290*/  MOV R8, UR22 ;  /* 0x0000001600087c02 */ /* 0x000fe40008000f00 */
[----:B------:R-:W-:Y:S01]  /*02a0*/  MOV R9, UR23 ;  /* 0x0000001700097c02 */ /* 0x000fe20008000f00 */
[----:B------:R-:W3:Y:S02]  /*02b0*/  LDG.E R19, desc[UR18][R2.64+-0xc] ;  /* 0xfffff41202137981 */ /* 0x000ee4000c1e1900 */
[----:B------:R-:W-:-:S02]  /*02c0*/  IMAD.WIDE R8, R14, 0x4, R8 ;  /* 0x000000040e087825 */ /* 0x000fc400078e0208 */
[----:B------:R-:W2:Y:S01]  /*02d0*/  LDG.E R22, desc[UR18][R22.64] ;  /* 0x0000001216167981 */ /* 0x000ea2000c1e1900 */
[----:B------:R-:W-:Y:S01]  /*02e0*/  MOV R5, 0x4 ;  /* 0x0000000400057802 */ /* 0x000fe20000000f00 */
[C---:B------:R-:W-:Y:S02]  /*02f0*/  IMAD.WIDE R24, R14.reuse, R25, UR6 ;  /* 0x000000060e187e25 */ /* 0x040fe4000f8e0219 */
[----:B------:R0:W3:Y:S02]  /*0300*/  LDG.E R20, desc[UR18][R8.64] ;  /* 0x0000001208147981 */ /* 0x0000e4000c1e1900 */
[----:B------:R-:W-:Y:S02]  /*0310*/  IMAD.WIDE R10, R14, R11, UR8 ;  /* 0x000000080e0a7e25 */ /* 0x000fe4000f8e020b */
[----:B------:R-:W4:Y:S04]  /*0320*/  LDG.E R18, desc[UR18][R24.64] ;  /* 0x0000001218127981 */ /* 0x000f28000c1e1900 */
[----:B------:R-:W4:Y:S01]  /*0330*/  LDG.E R17, desc[UR18][R2.64+-0x8] ;  /* 0xfffff81202117981 */ /* 0x000f22000c1e1900 */
[----:B0-----:R-:W-:-:S02]  /*0340*/  HFMA2 R9, -RZ, RZ, 0, 2.384185791015625e-07 ;  /* 0x00000004ff097431 */ /* 0x001fc400000001ff */
[----:B------:R-:W-:Y:S01]  /*0350*/  IMAD.MOV.U32 R7, RZ, RZ, 0x4 ;  /* 0x00000004ff077424 */ /* 0x000fe200078e00ff */
[----:B------:R0:W5:Y:S01]  /*0360*/  LDG.E R16, desc[UR18][R10.64] ;  /* 0x000000120a107981 */ /* 0x000162000c1e1900 */
[----:B------:R-:W-:-:S03]  /*0370*/  IMAD.WIDE R4, R14, R5, UR10 ;  /* 0x0000000a0e047e25 */ /* 0x000fc6000f8e0205 */
[----:B------:R-:W5:Y:S01]  /*0380*/  LDG.E R15, desc[UR18][R2.64+-0x4] ;  /* 0xfffffc12020f7981 */ /* 0x000f62000c1e1900 */
[C---:B------:R-:W-:Y:S01]  /*0390*/  IMAD.WIDE R6, R14.reuse, R7, UR12 ;  /* 0x0000000c0e067e25 */ /* 0x040fe2000f8e0207 */
[----:B------:R-:W-:Y:S02]  /*03a0*/  MOV R27, 0x4 ;  /* 0x00000004001b7802 */ /* 0x000fe40000000f00 */
[----:B------:R1:W5:Y:S01]  /*03b0*/  LDG.E R4, desc[UR18][R4.64] ;  /* 0x0000001204047981 */ /* 0x000362000c1e1900 */
[----:B------:R-:W-:-:S03]  /*03c0*/  IMAD.WIDE R8, R14, R9, UR14 ;  /* 0x0000000e0e087e25 */ /* 0x000fc6000f8e0209 */
[----:B------:R-:W5:Y:S01]  /*03d0*/  LDG.E R23, desc[UR18][R2.64] ;  /* 0x0000001202177981 */ /* 0x000f62000c1e1900 */
[----:B0-----:R-:W-:-:S03]  /*03e0*/  IMAD.WIDE R10, R14, R27, UR16 ;  /* 0x000000100e0a7e25 */ /* 0x001fc6000f8e021b */
[----:B------:R-:W5:Y:S04]  /*03f0*/  LDG.E R7, desc[UR18][R6.64] ;  /* 0x0000001206077981 */ /* 0x000f68000c1e1900 */
[----:B------:R-:W5:Y:S04]  /*0400*/  LDG.E R24, desc[UR18][R2.64+0x4] ;  /* 0x0000041202187981 */ /* 0x000f68000c1e1900 */
[----:B------:R-:W5:Y:S04]  /*0410*/  LDG.E R8, desc[UR18][R8.64] ;  /* 0x0000001208087981 */ /* 0x000f68000c1e1900 */
[----:B------:R-:W5:Y:S04]  /*0420*/  LDG.E R25, desc[UR18][R2.64+0x8] ;  /* 0x0000081202197981 */ /* 0x000f68000c1e1900 */
[----:B------:R-:W5:Y:S04]  /*0430*/  LDG.E R10, desc[UR18][R10.64] ;  /* 0x000000120a0a7981 */ /* 0x000f68000c1e1900 */
[----:B------:R0:W5:Y:S01]  /*0440*/  LDG.E R27, desc[UR18][R2.64+0xc] ;  /* 0x00000c12021b7981 */ /* 0x000162000c1e1900 */
[----:B------:R-:W-:-:S04]  /*0450*/  UIADD3 UR5, UPT, UPT, UR5, 0x8, URZ ;  /* 0x0000000805057890 */ /* 0x000fc8000fffe0ff */
[----:B------:R-:W-:Y:S01]  /*0460*/  UISETP.NE.AND UP0, UPT, UR5, URZ, UPT ;  /* 0x000000ff0500728c */ /* 0x000fe2000bf05270 */
[----:B-1----:R-:W-:Y:S02]  /*0470*/  MOV R5, UR20 ;  /* 0x0000001400057c02 */ /* 0x002fe40008000f00 */
[----:B0-----:R-:W-:Y:S02]  /*0480*/  IADD3 R2, P0, PT, R2, 0x20, RZ ;  /* 0x0000002002027810 */ /* 0x001fe40007f1e0ff */
[----:B------:R-:W-:Y:S02]  /*0490*/  LEA R14, R5, R14, 0x3 ;  /* 0x0000000e050e7211 */ /* 0x000fe400078e18ff */
[----:B------:R-:W-:Y:S01]  /*04a0*/  IADD3.X R3, PT, PT, RZ, R3, RZ, P0, !PT ;  /* 0x00000003ff037210 */ /* 0x000fe200007fe4ff */
[----:B--2---:R-:W-:-:S04]  /*04b0*/  FFMA R22, R21, R22, R12 ;  /* 0x0000001615167223 */ /* 0x004fc8000000000c */
[----:B---3--:R-:W-:-:S04]  /*04c0*/  FFMA R20, R19, R20, R22 ;  /* 0x0000001413147223 */ /* 0x008fc80000000016 */
[----:B----4-:R-:W-:-:S04]  /*04d0*/  FFMA R18, R17, R18, R20 ;  /* 0x0000001211127223 */ /* 0x010fc80000000014 */
[----:B-----5:R-:W-:-:S04]  /*04e0*/  FFMA R16, R15, R16, R18 ;  /* 0x000000100f107223 */ /* 0x020fc80000000012 */
[----:B------:R-:W-:-:S04]  /*04f0*/  FFMA R23, R23, R4, R16 ;  /* 0x0000000417177223 */ /* 0x000fc80000000010 */
[----:B------:R-:W-:-:S04]  /*0500*/  FFMA R24, R24, R7, R23 ;  /* 0x0000000718187223 */ /* 0x000fc80000000017 */
[----:B------:R-:W-:-:S04]  /*0510*/  FFMA R8, R25, R8, R24 ;  /* 0x0000000819087223 */ /* 0x000fc80000000018 */
[----:B------:R-:W-:Y:S01]  /*0520*/  FFMA R12, R27, R10, R8 ;  /* 0x0000000a1b0c7223 */ /* 0x000fe20000000008 */
[----:B------:R-:W-:Y:S06]  /*0530*/  BRA.U UP0, `(.L_x_1) ;  /* 0xfffffffd003c7547 */ /* 0x000fec000b83ffff */
.L_x_0:
[----:B------:R-:W-:-:S04]  /*0540*/  ULOP3.LUT UR6, UR20, 0x7, URZ, 0xc0, !UPT ;  /* 0x0000000714067892 */ /* 0x000fc8000f8ec0ff */
[----:B------:R-:W-:-:S09]  /*0550*/  UISETP.NE.AND UP0, UPT, UR6, URZ, UPT ;  /* 0x000000ff0600728c */ /* 0x000fd2000bf05270 */
[----:B------:R-:W-:Y:S05]  /*0560*/  BRA.U !UP0, `(.L_x_2) ;  /* 0x0000000508387547 */ /* 0x000fea000b800000 */
[----:B------:R-:W-:Y:S02]  /*0570*/  UISETP.GE.U32.AND UP0, UPT, UR6, 0x4, UPT ;  /* 0x000000040600788c */ /* 0x000fe4000bf06070 */
[----:B------:R-:W-:-:S04]  /*0580*/  ULOP3.LUT UR5, UR20, 0x3, URZ, 0xc0, !UPT ;  /* 0x0000000314057892 */ /* 0x000fc8000f8ec0ff */
[----:B------:R-:W-:-:S03]  /*0590*/  UISETP.NE.AND UP1, UPT, UR5, URZ, UPT ;  /* 0x000000ff0500728c */ /* 0x000fc6000bf25270 */
[----:B------:R-:W-:Y:S08]  /*05a0*/  BRA.U !UP0, `(.L_x_3) ;  /* 0x00000001087c7547 */ /* 0x000ff0000b800000 */
[----:B------:R-:W1:Y:S01]  /*05b0*/  LDC.64 R6, c[0x0][0x388] ;  /* 0x0000e200ff067b82 */ /* 0x000e620000000a00 */
[----:B------:R-:W2:Y:S01]  /*05c0*/  LDCU.64 UR6, c[0x0][0x380] ;  /* 0x00007000ff0677ac */ /* 0x000ea20008000a00 */
[----:B------:R-:W-:Y:S01]  /*05d0*/  IMAD.U32 R9, RZ, RZ, UR4 ;  /* 0x00000004ff097e24 */ /* 0x000fe2000f8e00ff */
[C---:B------:R-:W-:Y:S02]  /*05e0*/  IADD3 R3, PT, PT, R13.reuse, UR4, RZ ;  /* 0x000000040d037c10 */ /* 0x040fe4000fffe0ff */
[----:B------:R-:W-:Y:S01]  /*05f0*/  IADD3 R10, P0, PT, R13, UR4, RZ ;  /* 0x000000040d0a7c10 */ /* 0x000fe2000ff1e0ff */
[----:B------:R-:W-:Y:S01]  /*0600*/  IMAD R9, R9, UR20, R0 ;  /* 0x0000001409097c24 */ /* 0x000fe2000f8e0200 */
[----:B------:R-:W-:Y:S01]  /*0610*/  MOV R11, UR20 ;  /* 0x00000014000b7c02 */ /* 0x000fe20008000f00 */
[----:B------:R-:W3:Y:S01]  /*0620*/  LDC.64 R4, c[0x0][0x380] ;  /* 0x0000e000ff047b82 */ /* 0x000ee20000000a00 */
[----:B------:R-:W-:Y:S01]  /*0630*/  MOV R15, UR20 ;  /* 0x00000014000f7c02 */ /* 0x000fe20008000f00 */
[----:B-1----:R-:W-:Y:S01]  /*0640*/  IMAD.WIDE R6, R9, 0x4, R6 ;  /* 0x0000000409067825 */ /* 0x002fe200078e0206 */
[----:B------:R-:W-:-:S05]  /*0650*/  MOV R9, UR20 ;  /* 0x0000001400097c02 */ /* 0x000fca0008000f00 */
[----:B------:R-:W-:Y:S02]  /*0660*/  IMAD.WIDE R8, R9, 0x4, R6 ;  /* 0x0000000409087825 */ /* 0x000fe400078e0206 */
[----:B0-----:R-:W4:Y:S02]  /*0670*/  LDG.E R6, desc[UR18][R6.64] ;  /* 0x0000001206067981 */ /* 0x001f24000c1e1900 */
[----:B---3--:R-:W-:Y:S01]  /*0680*/  IMAD.WIDE.U32 R4, R3, 0x4, R4 ;  /* 0x0000000403047825 */ /* 0x008fe200078e0004 */
[----:B------:R-:W-:Y:S01]  /*0690*/  IADD3.X R3, PT, PT, RZ, RZ, RZ, P0, !PT ;  /* 0x000000ffff037210 */ /* 0x000fe200007fe4ff */
[----:B------:R-:W3:Y:S01]  /*06a0*/  LDG.E R17, desc[UR18][R8.64] ;  /* 0x0000001208117981 */ /* 0x000ee2000c1e1900 */
[----:B--2---:R-:W-:-:S03]  /*06b0*/  LEA R2, P0, R10, UR6, 0x2 ;  /* 0x000000060a027c11 */ /* 0x004fc6000f8010ff */
[----:B------:R-:W4:Y:S01]  /*06c0*/  LDG.E R5, desc[UR18][R4.64] ;  /* 0x0000001204057981 */ /* 0x000f22000c1e1900 */
[----:B------:R-:W-:Y:S01]  /*06d0*/  LEA.HI.X R3, R10, UR7, R3, 0x2, P0 ;  /* 0x000000070a037c11 */ /* 0x000fe200080f1403 */
[----:B------:R-:W-:-:S04]  /*06e0*/  IMAD.WIDE R10, R11, 0x4, R8 ;  /* 0x000000040b0a7825 */ /* 0x000fc800078e0208 */
[----:B------:R-:W3:Y:S01]  /*06f0*/  LDG.E R16, desc[UR18][R2.64+0x4] ;  /* 0x0000041202107981 */ /* 0x000ee2000c1e1900 */
[----:B------:R-:W-:-:S03]  /*0700*/  IMAD.WIDE R14, R15, 0x4, R10 ;  /* 0x000000040f0e7825 */ /* 0x000fc600078e020a */
[----:B------:R-:W2:Y:S04]  /*0710*/  LDG.E R19, desc[UR18][R10.64] ;  /* 0x000000120a137981 */ /* 0x000ea8000c1e1900 */
[----:B------:R-:W2:Y:S04]  /*0720*/  LDG.E R18, desc[UR18][R2.64+0x8] ;  /* 0x0000081202127981 */ /* 0x000ea8000c1e1900 */
[----:B------:R-:W5:Y:S04]  /*0730*/  LDG.E R20, desc[UR18][R2.64+0xc] ;  /* 0x00000c1202147981 */ /* 0x000f68000c1e1900 */
[----:B------:R-:W5:Y:S01]  /*0740*/  LDG.E R14, desc[UR18][R14.64] ;  /* 0x000000120e0e7981 */ /* 0x000f62000c1e1900 */
[----:B------:R-:W-:Y:S01]  /*0750*/  UIADD3 UR4, UPT, UPT, UR4, 0x4, URZ ;  /* 0x0000000404047890 */ /* 0x000fe2000fffe0ff */
[----:B----4-:R-:W-:-:S04]  /*0760*/  FFMA R5, R5, R6, R12 ;  /* 0x0000000605057223 */ /* 0x010fc8000000000c */
[----:B---3--:R-:W-:-:S04]  /*0770*/  FFMA R5, R16, R17, R5 ;  /* 0x0000001110057223 */ /* 0x008fc80000000005 */
[----:B--2---:R-:W-:-:S04]  /*0780*/  FFMA R5, R18, R19, R5 ;  /* 0x0000001312057223 */ /* 0x004fc80000000005 */
[----:B-----5:R-:W-:-:S07]  /*0790*/  FFMA R12, R20, R14, R5 ;  /* 0x0000000e140c7223 */ /* 0x020fce0000000005 */
.L_x_3:
[----:B------:R-:W-:Y:S05]  /*07a0*/  BRA.U !UP1, `(.L_x_2) ;  /* 0x0000000109a87547 */ /* 0x000fea000b800000 */
[----:B------:R-:W-:Y:S01]  /*07b0*/  UISETP.NE.AND UP0, UPT, UR5, 0x1, UPT ;  /* 0x000000010500788c */ /* 0x000fe2000bf05270 */
[----:B------:R-:W-:Y:S01]  /*07c0*/  MOV R7, UR4 ;  /* 0x0000000400077c02 */ /* 0x000fe20008000f00 */
[----:B------:R-:W-:Y:S02]  /*07d0*/  ULOP3.LUT UR5, UR20, 0x1, URZ, 0xc0, !UPT ;  /* 0x0000000114057892 */ /* 0x000fe4000f8ec0ff */
[----:B------:R-:W-:Y:S02]  /*07e0*/  MOV R15, UR20 ;  /* 0x00000014000f7c02 */ /* 0x000fe40008000f00 */
[----:B------:R-:W-:Y:S01]  /*07f0*/  UISETP.NE.U32.AND UP1, UPT, UR5, 0x1, UPT ;  /* 0x000000010500788c */ /* 0x000fe2000bf25070 */
[----:B------:R-:W-:-:S04]  /*0800*/  PLOP3.LUT P1, PT, PT, PT, UP0, 0x80, 0x8 ;  /* 0x000000000008781c */ /* 0x000fc80003f2f008 */
[----:B------:R-:W1:Y:S01]  /*0810*/  @UP0 LDCU.128 UR8, c[0x0][0x380] ;  /* 0x00007000ff0807ac */ /* 0x000e620008000c00 */
[----:B------:R-:W-:Y:S01]  /*0820*/  PLOP3.LUT P0, PT, PT, PT, UP1, 0x80, 0x8 ;  /* 0x000000000008781c */ /* 0x000fe20003f0f018 */
[----:B------:R-:W2:Y:S04]  /*0830*/  @UP0 LDCU.64 UR6, c[0x0][0x380] ;  /* 0x00007000ff0607ac */ /* 0x000ea80008000a00 */
[----:B------:R-:W3:Y:S03]  /*0840*/  @!UP1 LDCU.128 UR12, c[0x0][0x380] ;  /* 0x00007000ff0c97ac */ /* 0x000ee60008000c00 */
[C---:B------:R-:W-:Y:S02]  /*0850*/  @P1 IADD3 R3, PT, PT, R13.reuse, UR4, RZ ;  /* 0x000000040d031c10 */ /* 0x040fe4000fffe0ff */
[----:B------:R-:W-:Y:S01]  /*0860*/  @P1 IADD3 R6, P2, PT, R13, UR4, RZ ;  /* 0x000000040d061c10 */ /* 0x000fe2000ff5e0ff */
[----:B------:R-:W-:Y:S01]  /*0870*/  @UP0 UIADD3 UR4, UPT, UPT, UR4, 0x2, URZ ;  /* 0x0000000204040890 */ /* 0x000fe2000fffe0ff */
[----:B-1----:R-:W-:Y:S01]  /*0880*/  MOV R11, UR9 ;  /* 0x00000009000b7c02 */ /* 0x002fe20008000f00 */
[----:B------:R-:W-:Y:S01]  /*0890*/  IMAD.U32 R10, RZ, RZ, UR8 ;  /* 0x00000008ff0a7e24 */ /* 0x000fe2000f8e00ff */
[----:B------:R-:W-:-:S02]  /*08a0*/  MOV R4, UR10 ;  /* 0x0000000a00047c02 */ /* 0x000fc40008000f00 */
[----:B------:R-:W-:Y:S01]  /*08b0*/  MOV R5, UR11 ;  /* 0x0000000b00057c02 */ /* 0x000fe20008000f00 */
[----:B------:R-:W-:-:S04]  /*08c0*/  @P1 IMAD.WIDE.U32 R10, R3, 0x4, R10 ;  /* 0x00000004030a1825 */ /* 0x000fc800078e000a */
[----:B------:R-:W-:Y:S01]  /*08d0*/  @P1 IMAD R3, R7, UR20, R0 ;  /* 0x0000001407031c24 */ /* 0x000fe2000f8e0200 */
[----:B------:R-:W-:Y:S01]  /*08e0*/  @P1 IADD3.X R7, PT, PT, RZ, RZ, RZ, P2, !PT ;  /* 0x000000ffff071210 */ /* 0x000fe200017fe4ff */
[----:B------:R-:W-:Y:S01]  /*08f0*/  IMAD.U32 R19, RZ, RZ, UR4 ;  /* 0x00000004ff137e24 */ /* 0x000fe2000f8e00ff */
[C---:B--2---:R-:W-:Y:S01]  /*0900*/  @P1 LEA R2, P2, R6.reuse, UR6, 0x2 ;  /* 0x0000000606021c11 */ /* 0x044fe2000f8410ff */
[----:B------:R-:W-:Y:S01]  /*0910*/  @P1 IMAD.WIDE R4, R3, 0x4, R4 ;  /* 0x0000000403041825 */ /* 0x000fe200078e0204 */
[----:B------:R-:W-:Y:S01]  /*0920*/  @!P0 IADD3 R17, PT, PT, R13, UR4, RZ ;  /* 0x000000040d118c10 */ /* 0x000fe2000fffe0ff */
[----:B0-----:R-:W2:Y:S01]  /*0930*/  @P1 LDG.E R11, desc[UR18][R10.64] ;  /* 0x000000120a0b1981 */ /* 0x001ea2000c1e1900 */
[----:B------:R-:W-:Y:S01]  /*0940*/  @P1 LEA.HI.X R3, R6, UR7, R7, 0x2, P2 ;  /* 0x0000000706031c11 */ /* 0x000fe200090f1407 */
[----:B------:R-:W-:Y:S01]  /*0950*/  @!P0 IMAD R19, R19, UR20, R0 ;  /* 0x0000001413138c24 */ /* 0x000fe2000f8e0200 */
[----:B---3--:R-:W-:Y:S01]  /*0960*/  MOV R6, UR12 ;  /* 0x0000000c00067c02 */ /* 0x008fe20008000f00 */
[----:B------:R-:W-:Y:S01]  /*0970*/  @P1 IMAD.WIDE R14, R15, 0x4, R4 ;  /* 0x000000040f0e1825 */ /* 0x000fe200078e0204 */
[----:B------:R-:W-:Y:S01]  /*0980*/  MOV R7, UR13 ;  /* 0x0000000d00077c02 */ /* 0x000fe20008000f00 */
[----:B------:R-:W2:Y:S01]  /*0990*/  @P1 LDG.E R4, desc[UR18][R4.64] ;  /* 0x0000001204041981 */ /* 0x000ea2000c1e1900 */
[----:B------:R-:W-:-:S02]  /*09a0*/  MOV R8, UR14 ;  /* 0x0000000e00087c02 */ /* 0x000fc40008000f00 */
[----:B------:R-:W-:Y:S01]  /*09b0*/  MOV R9, UR15 ;  /* 0x0000000f00097c02 */ /* 0x000fe20008000f00 */
[----:B------:R-:W-:Y:S01]  /*09c0*/  @!P0 IMAD.WIDE.U32 R6, R17, 0x4, R6 ;  /* 0x0000000411068825 */ /* 0x000fe200078e0006 */
[----:B------:R-:W3:Y:S03]  /*09d0*/  @P1 LDG.E R14, desc[UR18][R14.64] ;  /* 0x000000120e0e1981 */ /* 0x000ee6000c1e1900 */
[----:B------:R-:W-:Y:S01]  /*09e0*/  @!P0 IMAD.WIDE R8, R19, 0x4, R8 ;  /* 0x0000000413088825 */ /* 0x000fe200078e0208 */
[----:B------:R-:W3:Y:S04]  /*09f0*/  @P1 LDG.E R2, desc[UR18][R2.64+0x4] ;  /* 0x0000041202021981 */ /* 0x000ee8000c1e1900 */
[----:B------:R-:W4:Y:S04]  /*0a00*/  @!P0 LDG.E R7, desc[UR18][R6.64] ;  /* 0x0000001206078981 */ /* 0x000f28000c1e1900 */
[----:B------:R-:W4:Y:S01]  /*0a10*/  @!P0 LDG.E R8, desc[UR18][R8.64] ;  /* 0x0000001208088981 */ /* 0x000f22000c1e1900 */
[----:B--2---:R-:W-:-:S04]  /*0a20*/  @P1 FFMA R11, R11, R4, R12 ;  /* 0x000000040b0b1223 */ /* 0x004fc8000000000c */
[----:B---3--:R-:W-:-:S04]  /*0a30*/  @P1 FFMA R12, R2, R14, R11 ;  /* 0x0000000e020c1223 */ /* 0x008fc8000000000b */
[----:B----4-:R-:W-:-:S07]  /*0a40*/  @!P0 FFMA R12, R7, R8, R12 ;  /* 0x00000008070c8223 */ /* 0x010fce000000000c */
.L_x_2:
[----:B------:R-:W1:Y:S01]  /*0a50*/  LDC.64 R2, c[0x0][0x390] ;  /* 0x0000e400ff027b82 */ /* 0x000e620000000a00 */
[----:B------:R-:W-:-:S05]  /*0a60*/  IADD3 R13, PT, PT, R0, R13, RZ ;  /* 0x0000000d000d7210 */ /* 0x000fca0007ffe0ff */
[----:B-1----:R-:W-:-:S05]  /*0a70*/  IMAD.WIDE R2, R13, 0x4, R2 ;  /* 0x000000040d027825 */ /* 0x002fca00078e0202 */
[----:B0-----:R-:W-:Y:S01]  /*0a80*/  STG.E desc[UR18][R2.64], R12 ;  /* 0x0000000c02007986 */ /* 0x001fe2000c101912 */
[----:B------:R-:W-:Y:S05]  /*0a90*/  EXIT ;  /* 0x000000000000794d */ /* 0x000fea0003800000 */
.L_x_4:
[----:B------:R-:W-:-:S00]  /*0aa0*/  BRA `(.L_x_4) ;  /* 0xfffffffc00fc7947 */ /* 0x000fc0000383ffff */
[----:B------:R-:W-:-:S00]  /*0ab0*/  NOP ;  /* 0x0000000000007918 */ /* 0x000fc00000000000 */
        /* <DEDUP_REMOVED lines=12> */
.L_x_5:


//--------------------- .nv.shared.reserved.0     --------------------------
	.section	.nv.shared.reserved.0,"aw",@nobits
	.weak		__nv_reservedSMEM_offset_0_alias
	.size		__nv_reservedSMEM_offset_0_alias, 0, 64
	.other		__nv_reservedSMEM_offset_0_alias,@"STO_CUDA_RESERVED_SHARED STV_DEFAULT"
__nv_reservedSMEM_offset_0_alias:
	.zero		0
	.zero		64


//--------------------- .nv.constant0._Z11kernel_multPfS_S_i --------------------------
	.section	.nv.constant0._Z11kernel_multPfS_S_i,"a",@progbits
	.sectionflags	@""
	.align	4
.nv.constant0._Z11kernel_multPfS_S_i:
	.zero		924


//--------------------- SYMBOLS --------------------------

	.type		.nv.reservedSmem.offset0,@object
	.size		.nv.reservedSmem.offset0,0x4
